	.headerflags	@"EF_CUDA_TEXMODE_UNIFIED EF_CUDA_64BIT_ADDRESS EF_CUDA_ACCELERATORS EF_CUDA_SM90 EF_CUDA_VIRTUAL_SM(EF_CUDA_SM90)"
	.elftype	@"ET_EXEC"


//--------------------- .nv.info                  --------------------------
	.section	.nv.info,"",@"SHT_CUDA_INFO"
	.align	4


	//----- nvinfo : EIATTR_REGCOUNT
	.align		4
        /*0000*/ 	.byte	0x04, 0x2f
        /*0002*/ 	.short	(.L_1 - .L_0)
	.align		4
.L_0:
        /*0004*/ 	.word	index@(triton_poi_fused_convolution_div_max_pool2d_with_indices_relu_sub_11)
        /*0008*/ 	.word	0x00000020


	//----- nvinfo : EIATTR_MIN_STACK_SIZE
	.align		4
.L_1:
        /*000c*/ 	.byte	0x04, 0x12
        /*000e*/ 	.short	(.L_3 - .L_2)
	.align		4
.L_2:
        /*0010*/ 	.word	index@(triton_poi_fused_convolution_div_max_pool2d_with_indices_relu_sub_11)
        /*0014*/ 	.word	0x00000000


	//----- nvinfo : EIATTR_FRAME_SIZE
	.align		4
.L_3:
        /*0018*/ 	.byte	0x04, 0x11
        /*001a*/ 	.short	(.L_5 - .L_4)
	.align		4
.L_4:
        /*001c*/ 	.word	index@(triton_poi_fused_convolution_div_max_pool2d_with_indices_relu_sub_11)
        /*0020*/ 	.word	0x00000000


	//----- nvinfo : EIATTR_MIN_STACK_SIZE
	.align		4
.L_5:
        /*0024*/ 	.byte	0x04, 0x12
        /*0026*/ 	.short	(.L_7 - .L_6)
	.align		4
.L_6:
        /*0028*/ 	.word	index@(triton_poi_fused_convolution_div_max_pool2d_with_indices_relu_sub_11)
        /*002c*/ 	.word	0x00000000
.L_7:


//--------------------- .nv.info.triton_poi_fused_convolution_div_max_pool2d_with_indices_relu_sub_11 --------------------------
	.section	.nv.info.triton_poi_fused_convolution_div_max_pool2d_with_indices_relu_sub_11,"",@"SHT_CUDA_INFO"
	.sectionflags	@""
	.align	4


	//----- nvinfo : EIATTR_CUDA_API_VERSION
	.align		4
        /*0000*/ 	.byte	0x04, 0x37
        /*0002*/ 	.short	(.L_9 - .L_8)
.L_8:
        /*0004*/ 	.word	0x0000007c


	//----- nvinfo : EIATTR_KPARAM_INFO
	.align		4
.L_9:
        /*0008*/ 	.byte	0x04, 0x17
        /*000a*/ 	.short	(.L_11 - .L_10)
.L_10:
        /*000c*/ 	.word	0x00000000
        /*0010*/ 	.short	0x0004
        /*0012*/ 	.short	0x001c
        /*0014*/ 	.byte	0x00, 0xf0, 0x11, 0x00


	//----- nvinfo : EIATTR_KPARAM_INFO
	.align		4
.L_11:
        /*0018*/ 	.byte	0x04, 0x17
        /*001a*/ 	.short	(.L_13 - .L_12)
.L_12:
        /*001c*/ 	.word	0x00000000
        /*0020*/ 	.short	0x0003
        /*0022*/ 	.short	0x0018
        /*0024*/ 	.byte	0x00, 0xf0, 0x11, 0x00


	//----- nvinfo : EIATTR_KPARAM_INFO
	.align		4
.L_13:
        /*0028*/ 	.byte	0x04, 0x17
        /*002a*/ 	.short	(.L_15 - .L_14)
.L_14:
        /*002c*/ 	.word	0x00000000
        /*0030*/ 	.short	0x0002
        /*0032*/ 	.short	0x0010
        /*0034*/ 	.byte	0x00, 0xf4, 0x21, 0x00


	//----- nvinfo : EIATTR_KPARAM_INFO
	.align		4
.L_15:
        /*0038*/ 	.byte	0x04, 0x17
        /*003a*/ 	.short	(.L_17 - .L_16)
.L_16:
        /*003c*/ 	.word	0x00000000
        /*0040*/ 	.short	0x0001
        /*0042*/ 	.short	0x0008
        /*0044*/ 	.byte	0x00, 0xf4, 0x21, 0x00


	//----- nvinfo : EIATTR_KPARAM_INFO
	.align		4
.L_17:
        /*0048*/ 	.byte	0x04, 0x17
        /*004a*/ 	.short	(.L_19 - .L_18)
.L_18:
        /*004c*/ 	.word	0x00000000
        /*0050*/ 	.short	0x0000
        /*0052*/ 	.short	0x0000
        /*0054*/ 	.byte	0x00, 0xf4, 0x21, 0x00


	//----- nvinfo : EIATTR_SPARSE_MMA_MASK
	.align		4
.L_19:
        /*0058*/ 	.byte	0x03, 0x50
        /*005a*/ 	.short	0x0000


	//----- nvinfo : EIATTR_MAXREG_COUNT
	.align		4
        /*005c*/ 	.byte	0x03, 0x1b
        /*005e*/ 	.short	0x00ff


	//----- nvinfo : EIATTR_EXIT_INSTR_OFFSETS
	.align		4
        /*0060*/ 	.byte	0x04, 0x1c
        /*0062*/ 	.short	(.L_21 - .L_20)


	//   ....[0]....
.L_20:
        /*0064*/ 	.word	0x00000640


	//   ....[1]....
        /*0068*/ 	.word	0x00000660


	//----- nvinfo : EIATTR_REQNTID
	.align		4
.L_21:
        /*006c*/ 	.byte	0x04, 0x10
        /*006e*/ 	.short	(.L_23 - .L_22)
.L_22:
        /*0070*/ 	.word	0x00000080
        /*0074*/ 	.word	0x00000001
        /*0078*/ 	.word	0x00000001


	//----- nvinfo : EIATTR_CBANK_PARAM_SIZE
	.align		4
.L_23:
        /*007c*/ 	.byte	0x03, 0x19
        /*007e*/ 	.short	0x0020


	//----- nvinfo : EIATTR_PARAM_CBANK
	.align		4
        /*0080*/ 	.byte	0x04, 0x0a
        /*0082*/ 	.short	(.L_25 - .L_24)
	.align		4
.L_24:
        /*0084*/ 	.word	index@(.nv.constant0.triton_poi_fused_convolution_div_max_pool2d_with_indices_relu_sub_11)
        /*0088*/ 	.short	0x0210
        /*008a*/ 	.short	0x0020


	//----- nvinfo : EIATTR_SW_WAR
	.align		4
.L_25:
        /*008c*/ 	.byte	0x04, 0x36
        /*008e*/ 	.short	(.L_27 - .L_26)
.L_26:
        /*0090*/ 	.word	0x00000008
.L_27:


//--------------------- .nv.callgraph             --------------------------
	.section	.nv.callgraph,"",@"SHT_CUDA_CALLGRAPH"
	.align	4
	.sectionentsize	8
	.align		4
        /*0000*/ 	.word	0x00000000
	.align		4
        /*0004*/ 	.word	0xffffffff
	.align		4
        /*0008*/ 	.word	0x00000000
	.align		4
        /*000c*/ 	.word	0xfffffffe
	.align		4
        /*0010*/ 	.word	0x00000000
	.align		4
        /*0014*/ 	.word	0xfffffffd
	.align		4
        /*0018*/ 	.word	0x00000000
	.align		4
        /*001c*/ 	.word	0xfffffffc


//--------------------- .text.triton_poi_fused_convolution_div_max_pool2d_with_indices_relu_sub_11 --------------------------
	.section	.text.triton_poi_fused_convolution_div_max_pool2d_with_indices_relu_sub_11,"ax",@progbits
	.sectionflags	@"SHF_BARRIERS=1"
	.align	128
        .global         triton_poi_fused_convolution_div_max_pool2d_with_indices_relu_sub_11
        .type           triton_poi_fused_convolution_div_max_pool2d_with_indices_relu_sub_11,@function
        .size           triton_poi_fused_convolution_div_max_pool2d_with_indices_relu_sub_11,(.L_x_1 - triton_poi_fused_convolution_div_max_pool2d_with_indices_relu_sub_11)
        .other          triton_poi_fused_convolution_div_max_pool2d_with_indices_relu_sub_11,@"STO_CUDA_ENTRY STV_DEFAULT"
triton_poi_fused_convolution_div_max_pool2d_with_indices_relu_sub_11:
.text.triton_poi_fused_convolution_div_max_pool2d_with_indices_relu_sub_11:
[----:B------:R-:W0:Y:S01]  /*0000*/  LDC R1, c[0x0][0x28] ;  /* 0x00000a00ff017b82 */ /* 0x000e220000000800 */
[----:B------:R-:W1:Y:S07]  /*0010*/  S2R R5, SR_TID.X ;  /* 0x0000000000057919 */ /* 0x000e6e0000002100 */
[----:B------:R-:W2:Y:S01]  /*0020*/  LDC.64 R14, c[0x0][0x210] ;  /* 0x00008400ff0e7b82 */ /* 0x000ea20000000a00 */
[----:B------:R-:W3:Y:S01]  /*0030*/  S2R R4, SR_CTAID.X ;  /* 0x0000000000047919 */ /* 0x000ee20000002500 */
[----:B------:R-:W4:Y:S01]  /*0040*/  S2R R0, SR_CTAID.Y ;  /* 0x0000000000007919 */ /* 0x000f220000002600 */
[----:B------:R-:W-:Y:S01]  /*0050*/  CS2R R28, SRZ ;  /* 0x00000000001c7805 */ /* 0x000fe2000001ff00 */
[----:B------:R-:W-:Y:S01]  /*0060*/  ULDC.64 UR6, c[0x0][0x208] ;  /* 0x0000820000067ab9 */ /* 0x000fe20000000a00 */
[----:B-1----:R-:W-:Y:S01]  /*0070*/  SHF.R.U32.HI R3, RZ, 0x4, R5 ;  /* 0x00000004ff037819 */ /* 0x002fe20000011605 */
[----:B---3--:R-:W-:-:S03]  /*0080*/  IMAD.SHL.U32 R4, R4, 0x10, RZ ;  /* 0x0000001004047824 */ /* 0x008fc600078e00ff */
[----:B------:R-:W-:Y:S01]  /*0090*/  SGXT.U32 R3, R3, 0x3 ;  /* 0x000000030303781a */ /* 0x000fe20000000000 */
[----:B----4-:R-:W-:Y:S01]  /*00a0*/  IMAD.SHL.U32 R2, R0, 0x40, RZ ;  /* 0x0000004000027824 */ /* 0x010fe200078e00ff */
[----:B------:R-:W-:-:S04]  /*00b0*/  LOP3.LUT R16, R4, 0xf, R5, 0xf8, !PT ;  /* 0x0000000f04107812 */ /* 0x000fc800078ef805 */
[----:B------:R-:W-:Y:S02]  /*00c0*/  LOP3.LUT R7, R2, 0x8, R3, 0xfe, !PT ;  /* 0x0000000802077812 */ /* 0x000fe400078efe03 */
[----:B------:R-:W-:Y:S02]  /*00d0*/  LOP3.LUT R9, R2, 0x18, R3, 0xfe, !PT ;  /* 0x0000001802097812 */ /* 0x000fe400078efe03 */
[----:B------:R-:W-:Y:S01]  /*00e0*/  LOP3.LUT R6, R2, R3, RZ, 0xfc, !PT ;  /* 0x0000000302067212 */ /* 0x000fe200078efcff */
[--C-:B------:R-:W-:Y:S01]  /*00f0*/  IMAD R7, R7, 0x9, R16.reuse ;  /* 0x0000000907077824 */ /* 0x100fe200078e0210 */
[----:B------:R-:W-:Y:S01]  /*0100*/  LOP3.LUT R8, R2, 0x10, R3, 0xfe, !PT ;  /* 0x0000001002087812 */ /* 0x000fe200078efe03 */
        /* <DEDUP_REMOVED lines=9> */
[----:B------:R-:W-:Y:S01]  /*01a0*/  ISETP.GE.AND P0, PT, R16, 0x9, PT ;  /* 0x000000091000780c */ /* 0x000fe20003f06270 */
[----:B------:R-:W-:-:S02]  /*01b0*/  IMAD R25, R12, 0x9, R16 ;  /* 0x000000090c197824 */ /* 0x000fc400078e0210 */
[----:B------:R-:W-:Y:S02]  /*01c0*/  IMAD R27, R13, 0x9, R16 ;  /* 0x000000090d1b7824 */ /* 0x000fe400078e0210 */
[----:B--2---:R-:W-:-:S04]  /*01d0*/  IMAD.WIDE R20, R7, 0x4, R14 ;  /* 0x0000000407147825 */ /* 0x004fc800078e020e */
[----:B------:R-:W-:-:S04]  /*01e0*/  IMAD.WIDE R6, R9, 0x4, R14 ;  /* 0x0000000409067825 */ /* 0x000fc800078e020e */
[--C-:B------:R-:W-:Y:S01]  /*01f0*/  IMAD.WIDE R18, R19, 0x4, R14.reuse ;  /* 0x0000000413127825 */ /* 0x100fe200078e020e */
[----:B------:R-:W2:Y:S03]  /*0200*/  @!P0 LDG.E.EL R29, desc[UR6][R6.64] ;  /* 0x00000006061d8981 */ /* 0x000ea6000c2e1900 */
[----:B------:R-:W-:-:S04]  /*0210*/  IMAD.WIDE R16, R17, 0x4, R14 ;  /* 0x0000000411107825 */ /* 0x000fc800078e020e */
[----:B------:R-:W-:Y:S01]  /*0220*/  IMAD.WIDE R8, R23, 0x4, R14 ;  /* 0x0000000417087825 */ /* 0x000fe200078e020e */
[----:B------:R-:W-:-:S03]  /*0230*/  CS2R R22, SRZ ;  /* 0x0000000000167805 */ /* 0x000fc6000001ff00 */
[--C-:B------:R-:W-:Y:S01]  /*0240*/  IMAD.WIDE R10, R11, 0x4, R14.reuse ;  /* 0x000000040b0a7825 */ /* 0x100fe200078e020e */
[----:B------:R-:W3:Y:S03]  /*0250*/  @!P0 LDG.E.EL R28, desc[UR6][R8.64] ;  /* 0x00000006081c8981 */ /* 0x000ee6000c2e1900 */
[--C-:B------:R-:W-:Y:S01]  /*0260*/  IMAD.WIDE R12, R25, 0x4, R14.reuse ;  /* 0x00000004190c7825 */ /* 0x100fe200078e020e */
[----:B------:R-:W-:Y:S01]  /*0270*/  CS2R R24, SRZ ;  /* 0x0000000000187805 */ /* 0x000fe2000001ff00 */
[----:B------:R-:W4:Y:S02]  /*0280*/  @!P0 LDG.E.EL R22, desc[UR6][R18.64] ;  /* 0x0000000612168981 */ /* 0x000f24000c2e1900 */
[----:B------:R-:W-:Y:S01]  /*0290*/  IMAD.WIDE R14, R27, 0x4, R14 ;  /* 0x000000041b0e7825 */ /* 0x000fe200078e020e */
[----:B------:R-:W-:Y:S01]  /*02a0*/  CS2R R26, SRZ ;  /* 0x00000000001a7805 */ /* 0x000fe2000001ff00 */
[----:B------:R-:W5:Y:S04]  /*02b0*/  @!P0 LDG.E.EL R23, desc[UR6][R20.64] ;  /* 0x0000000614178981 */ /* 0x000f68000c2e1900 */
[----:B------:R1:W5:Y:S04]  /*02c0*/  @!P0 LDG.E.EL R24, desc[UR6][R16.64] ;  /* 0x0000000610188981 */ /* 0x000368000c2e1900 */
[----:B------:R-:W5:Y:S04]  /*02d0*/  @!P0 LDG.E.EL R27, desc[UR6][R10.64] ;  /* 0x000000060a1b8981 */ /* 0x000f68000c2e1900 */
[----:B------:R1:W5:Y:S04]  /*02e0*/  @!P0 LDG.E.EL R26, desc[UR6][R12.64] ;  /* 0x000000060c1a8981 */ /* 0x000368000c2e1900 */
[----:B------:R-:W5:Y:S01]  /*02f0*/  @!P0 LDG.E.EL R25, desc[UR6][R14.64] ;  /* 0x000000060e198981 */ /* 0x000f62000c2e1900 */
[----:B------:R-:W1:Y:S02]  /*0300*/  S2UR UR5, SR_CgaCtaId ;  /* 0x00000000000579c3 */ /* 0x000e640000008800 */
[C---:B01----:R-:W-:Y:S01]  /*0310*/  IMAD.SHL.U32 R17, R5.reuse, 0x4, RZ ;  /* 0x0000000405117824 */ /* 0x043fe200078e00ff */
[----:B------:R-:W-:Y:S01]  /*0320*/  UMOV UR4, 0x400 ;  /* 0x0000040000047882 */ /* 0x000fe20000000000 */
[----:B------:R-:W-:-:S03]  /*0330*/  IMAD.SHL.U32 R16, R5, 0x40, RZ ;  /* 0x0000004005107824 */ /* 0x000fc600078e00ff */
[----:B------:R-:W-:Y:S02]  /*0340*/  LOP3.LUT R18, R17, 0x1fc, RZ, 0xc0, !PT ;  /* 0x000001fc11127812 */ /* 0x000fe400078ec0ff */
[----:B------:R-:W-:Y:S02]  /*0350*/  LOP3.LUT R16, R16, 0x3c0, RZ, 0xc0, !PT ;  /* 0x000003c010107812 */ /* 0x000fe400078ec0ff */
[----:B------:R-:W-:-:S04]  /*0360*/  LOP3.LUT R6, R18, 0x200, RZ, 0xfc, !PT ;  /* 0x0000020012067812 */ /* 0x000fc800078efcff */
[----:B------:R-:W-:Y:S02]  /*0370*/  SHF.R.U32.HI R8, RZ, 0x2, R6 ;  /* 0x00000002ff087819 */ /* 0x000fe40000011606 */
[----:B------:R-:W-:Y:S01]  /*0380*/  LOP3.LUT R6, R16, R3, RZ, 0xfc, !PT ;  /* 0x0000000310067212 */ /* 0x000fe200078efcff */
[----:B------:R-:W-:-:S06]  /*0390*/  UPRMT UR4, UR5, 0x654, UR4 ;  /* 0x0000065405047896 */ /* 0x000fcc0008000004 */
[----:B------:R-:W-:-:S05]  /*03a0*/  LEA.HI R7, R16, UR4, RZ, 0x1e ;  /* 0x0000000410077c11 */ /* 0x000fca000f8ff0ff */
[----:B------:R-:W-:Y:S01]  /*03b0*/  IMAD R20, R6, 0x4, R7 ;  /* 0x0000000406147824 */ /* 0x000fe200078e0207 */
[----:B------:R-:W-:Y:S02]  /*03c0*/  LOP3.LUT R5, R5, 0x70, RZ, 0xc0, !PT ;  /* 0x0000007005057812 */ /* 0x000fe400078ec0ff */
[----:B------:R-:W-:-:S03]  /*03d0*/  LOP3.LUT R8, R8, 0xf0, RZ, 0xc0, !PT ;  /* 0x000000f008087812 */ /* 0x000fc600078ec0ff */
[----:B------:R-:W-:Y:S02]  /*03e0*/  VIADD R5, R5, UR4 ;  /* 0x0000000405057c36 */ /* 0x000fe40008000000 */
[----:B------:R-:W-:Y:S02]  /*03f0*/  VIADD R7, R8, UR4 ;  /* 0x0000000408077c36 */ /* 0x000fe40008000000 */
[C---:B------:R-:W-:Y:S02]  /*0400*/  IMAD R12, R18.reuse, 0x4, R5 ;  /* 0x00000004120c7824 */ /* 0x040fe400078e0205 */
[----:B------:R-:W-:Y:S01]  /*0410*/  IMAD R8, R18, 0x4, R7 ;  /* 0x0000000412087824 */ /* 0x000fe200078e0207 */
[----:B------:R-:W-:Y:S01]  /*0420*/  SHF.R.S32.HI R5, RZ, 0x19, R0 ;  /* 0x00000019ff057819 */ /* 0x000fe20000011400 */
[----:B------:R-:W0:Y:S01]  /*0430*/  LDC.64 R6, c[0x0][0x220] ;  /* 0x00008800ff067b82 */ /* 0x000e220000000a00 */
[----:B------:R-:W-:Y:S02]  /*0440*/  LOP3.LUT R2, R2, 0x3c, R17, 0xf8, !PT ;  /* 0x0000003c02027812 */ /* 0x000fe400078ef811 */
[----:B------:R-:W-:-:S05]  /*0450*/  SGXT R5, R5, 0x1 ;  /* 0x000000010505781a */ /* 0x000fca0000000200 */
[----:B------:R-:W1:Y:S01]  /*0460*/  LDC.64 R16, c[0x0][0x218] ;  /* 0x00008600ff107b82 */ /* 0x000e620000000a00 */
[----:B------:R-:W-:-:S04]  /*0470*/  LEA.HI R5, R5, R2, RZ, 0x7 ;  /* 0x0000000205057211 */ /* 0x000fc800078f38ff */
[----:B------:R-:W-:Y:S02]  /*0480*/  LOP3.LUT R19, R5, 0xffffff80, RZ, 0xc0, !PT ;  /* 0xffffff8005137812 */ /* 0x000fe400078ec0ff */
[----:B------:R-:W-:Y:S02]  /*0490*/  SHF.R.S32.HI R5, RZ, 0x7, R5 ;  /* 0x00000007ff057819 */ /* 0x000fe40000011405 */
[----:B------:R-:W-:Y:S01]  /*04a0*/  LOP3.LUT R0, R4, R3, RZ, 0xfc, !PT ;  /* 0x0000000304007212 */ /* 0x000fe200078efcff */
[----:B------:R-:W-:Y:S01]  /*04b0*/  IMAD.IADD R2, R2, 0x1, -R19 ;  /* 0x0000000102027824 */ /* 0x000fe200078e0a13 */
[----:B------:R-:W-:Y:S02]  /*04c0*/  LOP3.LUT R3, R4, 0x8, R3, 0xfe, !PT ;  /* 0x0000000804037812 */ /* 0x000fe400078efe03 */
[----:B------:R-:W-:Y:S01]  /*04d0*/  ISETP.GE.AND P0, PT, R0, 0x9, PT ;  /* 0x000000090000780c */ /* 0x000fe20003f06270 */
[----:B------:R-:W-:Y:S01]  /*04e0*/  IMAD R2, R5, 0x480, R2 ;  /* 0x0000048005027824 */ /* 0x000fe200078e0202 */
[----:B------:R-:W-:-:S03]  /*04f0*/  ISETP.GE.AND P1, PT, R3, 0x9, PT ;  /* 0x000000090300780c */ /* 0x000fc60003f26270 */
[--C-:B------:R-:W-:Y:S02]  /*0500*/  IMAD R5, R0, 0x80, R2.reuse ;  /* 0x0000008000057824 */ /* 0x100fe400078e0202 */
[----:B------:R-:W-:Y:S02]  /*0510*/  IMAD R19, R3, 0x80, R2 ;  /* 0x0000008003137824 */ /* 0x000fe400078e0202 */
[----:B-1----:R-:W-:-:S04]  /*0520*/  IMAD.WIDE R2, R5, 0x4, R16 ;  /* 0x0000000405027825 */ /* 0x002fc800078e0210 */
[----:B------:R-:W-:-:S04]  /*0530*/  IMAD.WIDE R16, R19, 0x4, R16 ;  /* 0x0000000413107825 */ /* 0x000fc800078e0210 */
[----:B0-----:R-:W-:-:S04]  /*0540*/  IMAD.WIDE R4, R5, 0x4, R6 ;  /* 0x0000000405047825 */ /* 0x001fc800078e0206 */
[----:B------:R-:W-:Y:S01]  /*0550*/  IMAD.WIDE R6, R19, 0x4, R6 ;  /* 0x0000000413067825 */ /* 0x000fe200078e0206 */
[----:B--2---:R-:W-:Y:S04]  /*0560*/  STS [R20+0x60], R29 ;  /* 0x0000601d14007388 */ /* 0x004fe80000000800 */
[----:B---3--:R-:W-:Y:S04]  /*0570*/  STS [R20+0x80], R28 ;  /* 0x0000801c14007388 */ /* 0x008fe80000000800 */
[----:B----4-:R-:W-:Y:S04]  /*0580*/  STS [R20], R22 ;  /* 0x0000001614007388 */ /* 0x010fe80000000800 */
[----:B-----5:R-:W-:Y:S04]  /*0590*/  STS [R20+0x20], R23 ;  /* 0x0000201714007388 */ /* 0x020fe80000000800 */
[----:B------:R-:W-:Y:S04]  /*05a0*/  STS [R20+0x40], R24 ;  /* 0x0000401814007388 */ /* 0x000fe80000000800 */
[----:B------:R-:W-:Y:S04]  /*05b0*/  STS [R20+0xa0], R27 ;  /* 0x0000a01b14007388 */ /* 0x000fe80000000800 */
[----:B------:R-:W-:Y:S04]  /*05c0*/  STS [R20+0xc0], R26 ;  /* 0x0000c01a14007388 */ /* 0x000fe80000000800 */
[----:B------:R-:W-:Y:S01]  /*05d0*/  STS [R20+0xe0], R25 ;  /* 0x0000e01914007388 */ /* 0x000fe20000000800 */
[----:B------:R-:W-:Y:S06]  /*05e0*/  BAR.SYNC.DEFER_BLOCKING 0x0 ;  /* 0x0000000000007b1d */ /* 0x000fec0000010000 */
[----:B------:R-:W0:Y:S04]  /*05f0*/  LDS.128 R12, [R12] ;  /* 0x000000000c0c7984 */ /* 0x000e280000000c00 */
[----:B------:R-:W1:Y:S04]  /*0600*/  LDS.128 R8, [R8+0x800] ;  /* 0x0008000008087984 */ /* 0x000e680000000c00 */
[----:B0-----:R0:W-:Y:S04]  /*0610*/  @!P0 STG.E.128 desc[UR6][R2.64], R12 ;  /* 0x0000000c02008986 */ /* 0x0011e8000c101d06 */
[----:B-1----:R0:W-:Y:S04]  /*0620*/  @!P1 STG.E.128 desc[UR6][R16.64], R8 ;  /* 0x0000000810009986 */ /* 0x0021e8000c101d06 */
[----:B------:R0:W-:Y:S02]  /*0630*/  @!P0 STG.E.128 desc[UR6][R4.64], R12 ;  /* 0x0000000c04008986 */ /* 0x0001e4000c101d06 */
[----:B0-----:R-:W-:Y:S05]  /*0640*/  @P1 EXIT ;  /* 0x000000000000194d */ /* 0x001fea0003800000 */
[----:B------:R-:W-:Y:S01]  /*0650*/  STG.E.128 desc[UR6][R6.64], R8 ;  /* 0x0000000806007986 */ /* 0x000fe2000c101d06 */
[----:B------:R-:W-:Y:S05]  /*0660*/  EXIT ;  /* 0x000000000000794d */ /* 0x000fea0003800000 */
.L_x_0:
[----:B------:R-:W-:-:S00]  /*0670*/  BRA `(.L_x_0) ;  /* 0xfffffffc00fc7947 */ /* 0x000fc0000383ffff */
[----:B------:R-:W-:-:S00]  /*0680*/  NOP ;  /* 0x0000000000007918 */ /* 0x000fc00000000000 */
[----:B------:R-:W-:-:S00]  /*0690*/  NOP ;  /* 0x0000000000007918 */ /* 0x000fc00000000000 */
[----:B------:R-:W-:-:S00]  /*06a0*/  NOP ;  /* 0x0000000000007918 */ /* 0x000fc00000000000 */
[----:B------:R-:W-:-:S00]  /*06b0*/  NOP ;  /* 0x0000000000007918 */ /* 0x000fc00000000000 */
[----:B------:R-:W-:-:S00]  /*06c0*/  NOP ;  /* 0x0000000000007918 */ /* 0x000fc00000000000 */
[----:B------:R-:W-:-:S00]  /*06d0*/  NOP ;  /* 0x0000000000007918 */ /* 0x000fc00000000000 */
[----:B------:R-:W-:-:S00]  /*06e0*/  NOP ;  /* 0x0000000000007918 */ /* 0x000fc00000000000 */
[----:B------:R-:W-:-:S00]  /*06f0*/  NOP ;  /* 0x0000000000007918 */ /* 0x000fc00000000000 */
.L_x_1:


//--------------------- .nv.shared.triton_poi_fused_convolution_div_max_pool2d_with_indices_relu_sub_11 --------------------------
	.section	.nv.shared.triton_poi_fused_convolution_div_max_pool2d_with_indices_relu_sub_11,"aw",@nobits
	.sectionflags	@""
	.align	16
	.zero		1024


//--------------------- .nv.constant0.triton_poi_fused_convolution_div_max_pool2d_with_indices_relu_sub_11 --------------------------
	.section	.nv.constant0.triton_poi_fused_convolution_div_max_pool2d_with_indices_relu_sub_11,"a",@progbits
	.sectionflags	@""
	.align	4
.nv.constant0.triton_poi_fused_convolution_div_max_pool2d_with_indices_relu_sub_11:
	.zero		560
